//
// Generated by NVIDIA NVVM Compiler
//
// Compiler Build ID: CL-36424714
// Cuda compilation tools, release 13.0, V13.0.88
// Based on NVVM 20.0.0
//

.version 9.0
.target sm_100
.address_size 64

	// .globl	_Z5calctPdPKdS1_PKi

.visible .entry _Z5calctPdPKdS1_PKi(
	.param .u64 .ptr .align 1 _Z5calctPdPKdS1_PKi_param_0,
	.param .u64 .ptr .align 1 _Z5calctPdPKdS1_PKi_param_1,
	.param .u64 .ptr .align 1 _Z5calctPdPKdS1_PKi_param_2,
	.param .u64 .ptr .align 1 _Z5calctPdPKdS1_PKi_param_3
)
{
	.reg .pred 	%p<13>;
	.reg .b32 	%r<66>;
	.reg .b32 	%f<3>;
	.reg .b64 	%rd<41>;
	.reg .b64 	%fd<99>;

	ld.param.u64 	%rd4, [_Z5calctPdPKdS1_PKi_param_0];
	ld.param.u64 	%rd5, [_Z5calctPdPKdS1_PKi_param_1];
	ld.param.u64 	%rd6, [_Z5calctPdPKdS1_PKi_param_2];
	ld.param.u64 	%rd7, [_Z5calctPdPKdS1_PKi_param_3];
	cvta.to.global.u64 	%rd1, %rd6;
	cvta.to.global.u64 	%rd2, %rd5;
	cvta.to.global.u64 	%rd3, %rd7;
	mov.u32 	%r26, %ntid.x;
	mov.u32 	%r27, %ctaid.x;
	mov.u32 	%r28, %tid.x;
	mad.lo.s32 	%r1, %r26, %r27, %r28;
	mov.u32 	%r29, %ntid.y;
	mov.u32 	%r30, %ctaid.y;
	mov.u32 	%r31, %tid.y;
	mad.lo.s32 	%r2, %r29, %r30, %r31;
	mov.u32 	%r32, %ntid.z;
	mov.u32 	%r33, %ctaid.z;
	mov.u32 	%r34, %tid.z;
	mad.lo.s32 	%r3, %r32, %r33, %r34;
	ld.global.u32 	%r4, [%rd3];
	ld.global.u32 	%r5, [%rd3+4];
	ld.global.u32 	%r6, [%rd3+12];
	setp.lt.s32 	%p1, %r5, 1;
	mov.f64 	%fd97, 0d8000000000000000;
	@%p1 bra 	$L__BB0_13;
	ld.global.u32 	%r36, [%rd3+8];
	mad.lo.s32 	%r37, %r6, %r3, %r2;
	mul.lo.s32 	%r7, %r37, %r36;
	and.b32  	%r8, %r5, 7;
	setp.lt.u32 	%p2, %r5, 8;
	mov.f64 	%fd96, 0d0000000000000000;
	mov.b32 	%r64, 0;
	@%p2 bra 	$L__BB0_4;
	and.b32  	%r64, %r5, 2147483640;
	neg.s32 	%r62, %r64;
	mov.f64 	%fd96, 0d0000000000000000;
	mul.wide.s32 	%rd12, %r4, 8;
	mov.u32 	%r60, %r7;
	mov.u32 	%r61, %r1;
$L__BB0_3:
	.pragma "nounroll";
	mul.wide.s32 	%rd8, %r60, 8;
	add.s64 	%rd9, %rd1, %rd8;
	mul.wide.s32 	%rd10, %r61, 8;
	add.s64 	%rd11, %rd2, %rd10;
	ld.global.f64 	%fd23, [%rd11];
	ld.global.f64 	%fd24, [%rd9];
	fma.rn.f64 	%fd25, %fd23, %fd24, %fd96;
	add.s64 	%rd13, %rd11, %rd12;
	ld.global.f64 	%fd26, [%rd13];
	ld.global.f64 	%fd27, [%rd9+8];
	fma.rn.f64 	%fd28, %fd26, %fd27, %fd25;
	add.s64 	%rd14, %rd13, %rd12;
	ld.global.f64 	%fd29, [%rd14];
	ld.global.f64 	%fd30, [%rd9+16];
	fma.rn.f64 	%fd31, %fd29, %fd30, %fd28;
	add.s64 	%rd15, %rd14, %rd12;
	ld.global.f64 	%fd32, [%rd15];
	ld.global.f64 	%fd33, [%rd9+24];
	fma.rn.f64 	%fd34, %fd32, %fd33, %fd31;
	add.s64 	%rd16, %rd15, %rd12;
	ld.global.f64 	%fd35, [%rd16];
	ld.global.f64 	%fd36, [%rd9+32];
	fma.rn.f64 	%fd37, %fd35, %fd36, %fd34;
	add.s64 	%rd17, %rd16, %rd12;
	ld.global.f64 	%fd38, [%rd17];
	ld.global.f64 	%fd39, [%rd9+40];
	fma.rn.f64 	%fd40, %fd38, %fd39, %fd37;
	add.s64 	%rd18, %rd17, %rd12;
	ld.global.f64 	%fd41, [%rd18];
	ld.global.f64 	%fd42, [%rd9+48];
	fma.rn.f64 	%fd43, %fd41, %fd42, %fd40;
	add.s64 	%rd19, %rd18, %rd12;
	ld.global.f64 	%fd44, [%rd19];
	ld.global.f64 	%fd45, [%rd9+56];
	fma.rn.f64 	%fd96, %fd44, %fd45, %fd43;
	add.s32 	%r62, %r62, 8;
	shl.b32 	%r38, %r4, 3;
	add.s32 	%r61, %r61, %r38;
	add.s32 	%r60, %r60, 8;
	setp.ne.s32 	%p3, %r62, 0;
	@%p3 bra 	$L__BB0_3;
$L__BB0_4:
	setp.eq.s32 	%p4, %r8, 0;
	@%p4 bra 	$L__BB0_12;
	and.b32  	%r18, %r5, 3;
	setp.lt.u32 	%p5, %r8, 4;
	@%p5 bra 	$L__BB0_7;
	mad.lo.s32 	%r39, %r64, %r4, %r1;
	mul.wide.s32 	%rd20, %r39, 8;
	add.s64 	%rd21, %rd2, %rd20;
	ld.global.f64 	%fd47, [%rd21];
	add.s32 	%r40, %r64, %r7;
	mul.wide.s32 	%rd22, %r40, 8;
	add.s64 	%rd23, %rd1, %rd22;
	ld.global.f64 	%fd48, [%rd23];
	fma.rn.f64 	%fd49, %fd47, %fd48, %fd96;
	mul.wide.s32 	%rd24, %r4, 8;
	add.s64 	%rd25, %rd21, %rd24;
	ld.global.f64 	%fd50, [%rd25];
	ld.global.f64 	%fd51, [%rd23+8];
	fma.rn.f64 	%fd52, %fd50, %fd51, %fd49;
	add.s64 	%rd26, %rd25, %rd24;
	ld.global.f64 	%fd53, [%rd26];
	ld.global.f64 	%fd54, [%rd23+16];
	fma.rn.f64 	%fd55, %fd53, %fd54, %fd52;
	add.s64 	%rd27, %rd26, %rd24;
	ld.global.f64 	%fd56, [%rd27];
	ld.global.f64 	%fd57, [%rd23+24];
	fma.rn.f64 	%fd96, %fd56, %fd57, %fd55;
	add.s32 	%r64, %r64, 4;
$L__BB0_7:
	setp.eq.s32 	%p6, %r18, 0;
	@%p6 bra 	$L__BB0_12;
	setp.eq.s32 	%p7, %r18, 1;
	@%p7 bra 	$L__BB0_10;
	mad.lo.s32 	%r41, %r64, %r4, %r1;
	mul.wide.s32 	%rd28, %r41, 8;
	add.s64 	%rd29, %rd2, %rd28;
	ld.global.f64 	%fd59, [%rd29];
	add.s32 	%r42, %r64, %r7;
	mul.wide.s32 	%rd30, %r42, 8;
	add.s64 	%rd31, %rd1, %rd30;
	ld.global.f64 	%fd60, [%rd31];
	fma.rn.f64 	%fd61, %fd59, %fd60, %fd96;
	mul.wide.s32 	%rd32, %r4, 8;
	add.s64 	%rd33, %rd29, %rd32;
	ld.global.f64 	%fd62, [%rd33];
	ld.global.f64 	%fd63, [%rd31+8];
	fma.rn.f64 	%fd96, %fd62, %fd63, %fd61;
	add.s32 	%r64, %r64, 2;
$L__BB0_10:
	and.b32  	%r43, %r5, 1;
	setp.eq.b32 	%p8, %r43, 1;
	not.pred 	%p9, %p8;
	@%p9 bra 	$L__BB0_12;
	mad.lo.s32 	%r44, %r64, %r4, %r1;
	mul.wide.s32 	%rd34, %r44, 8;
	add.s64 	%rd35, %rd2, %rd34;
	ld.global.f64 	%fd64, [%rd35];
	add.s32 	%r45, %r64, %r7;
	mul.wide.s32 	%rd36, %r45, 8;
	add.s64 	%rd37, %rd1, %rd36;
	ld.global.f64 	%fd65, [%rd37];
	fma.rn.f64 	%fd96, %fd64, %fd65, %fd96;
$L__BB0_12:
	mul.f64 	%fd97, %fd96, 0dC000000000000000;
$L__BB0_13:
	fma.rn.f64 	%fd66, %fd97, 0d3FF71547652B82FE, 0d4338000000000000;
	{
	.reg .b32 %temp; 
	mov.b64 	{%r23, %temp}, %fd66;
	}
	mov.f64 	%fd67, 0dC338000000000000;
	add.rn.f64 	%fd68, %fd66, %fd67;
	fma.rn.f64 	%fd69, %fd68, 0dBFE62E42FEFA39EF, %fd97;
	fma.rn.f64 	%fd70, %fd68, 0dBC7ABC9E3B39803F, %fd69;
	fma.rn.f64 	%fd71, %fd70, 0d3E5ADE1569CE2BDF, 0d3E928AF3FCA213EA;
	fma.rn.f64 	%fd72, %fd71, %fd70, 0d3EC71DEE62401315;
	fma.rn.f64 	%fd73, %fd72, %fd70, 0d3EFA01997C89EB71;
	fma.rn.f64 	%fd74, %fd73, %fd70, 0d3F2A01A014761F65;
	fma.rn.f64 	%fd75, %fd74, %fd70, 0d3F56C16C1852B7AF;
	fma.rn.f64 	%fd76, %fd75, %fd70, 0d3F81111111122322;
	fma.rn.f64 	%fd77, %fd76, %fd70, 0d3FA55555555502A1;
	fma.rn.f64 	%fd78, %fd77, %fd70, 0d3FC5555555555511;
	fma.rn.f64 	%fd79, %fd78, %fd70, 0d3FE000000000000B;
	fma.rn.f64 	%fd80, %fd79, %fd70, 0d3FF0000000000000;
	fma.rn.f64 	%fd81, %fd80, %fd70, 0d3FF0000000000000;
	{
	.reg .b32 %temp; 
	mov.b64 	{%r24, %temp}, %fd81;
	}
	{
	.reg .b32 %temp; 
	mov.b64 	{%temp, %r25}, %fd81;
	}
	shl.b32 	%r46, %r23, 20;
	add.s32 	%r47, %r46, %r25;
	mov.b64 	%fd98, {%r24, %r47};
	{
	.reg .b32 %temp; 
	mov.b64 	{%temp, %r48}, %fd97;
	}
	mov.b32 	%f2, %r48;
	abs.f32 	%f1, %f2;
	setp.lt.f32 	%p10, %f1, 0f4086232B;
	@%p10 bra 	$L__BB0_16;
	setp.lt.f64 	%p11, %fd97, 0d0000000000000000;
	add.f64 	%fd82, %fd97, 0d7FF0000000000000;
	selp.f64 	%fd98, 0d0000000000000000, %fd82, %p11;
	setp.geu.f32 	%p12, %f1, 0f40874800;
	@%p12 bra 	$L__BB0_16;
	shr.u32 	%r49, %r23, 31;
	add.s32 	%r50, %r23, %r49;
	shr.s32 	%r51, %r50, 1;
	shl.b32 	%r52, %r51, 20;
	add.s32 	%r53, %r25, %r52;
	mov.b64 	%fd83, {%r24, %r53};
	sub.s32 	%r54, %r23, %r51;
	shl.b32 	%r55, %r54, 20;
	add.s32 	%r56, %r55, 1072693248;
	mov.b32 	%r57, 0;
	mov.b64 	%fd84, {%r57, %r56};
	mul.f64 	%fd98, %fd84, %fd83;
$L__BB0_16:
	cvta.to.global.u64 	%rd38, %rd4;
	add.f64 	%fd85, %fd98, 0d3FF0000000000000;
	mov.f64 	%fd86, 0d4000000000000000;
	div.rn.f64 	%fd87, %fd86, %fd85;
	add.f64 	%fd88, %fd87, 0dBFF0000000000000;
	mad.lo.s32 	%r58, %r6, %r3, %r2;
	mad.lo.s32 	%r59, %r58, %r4, %r1;
	mul.wide.s32 	%rd39, %r59, 8;
	add.s64 	%rd40, %rd38, %rd39;
	st.global.f64 	[%rd40], %fd88;
	ret;

}


// ===== COMPILED SASS (sm_100) =====

	.target	sm_100

	.elftype	@"ET_EXEC"


//--------------------- .note.nv.tkinfo           --------------------------
	.section	.note.nv.tkinfo,"",@"SHT_NOTE"
	.sectionflags	@"SHF_NOTE_NV_TKINFO"
	.tkinfo
        /*0018*/ 	.word	0x00000002
        /*0030*/ 	.string	""
        /*0030*/ 	.string	"ptxas"
        /*0030*/ 	.string	"Cuda compilation tools, release 13.0, V13.0.88"
        /*0030*/ 	.string	"Build cuda_13.0.r13.0/compiler.36424714_0"
        /*0030*/ 	.string	"-arch sm_100 -m 64 "



//--------------------- .note.nv.cuinfo           --------------------------
	.section	.note.nv.cuinfo,"",@"SHT_NOTE"
	.sectionflags	@"SHF_NOTE_NV_CUINFO"
        /*0018*/ 	.short	0x0002
        /*001a*/ 	.short	0x0064
        /*001c*/ 	.short	0x0082
	.zero		2


//--------------------- .nv.info                  --------------------------
	.section	.nv.info,"",@"SHT_CUDA_INFO"
	.align	4


	//----- nvinfo : EIATTR_REGCOUNT
	.align		4
        /*0000*/ 	.byte	0x04, 0x2f
        /*0002*/ 	.short	(.L_1 - .L_0)
	.align		4
.L_0:
        /*0004*/ 	.word	index@(_Z5calctPdPKdS1_PKi)
        /*0008*/ 	.word	0x00000020


	//----- nvinfo : EIATTR_FRAME_SIZE
	.align		4
.L_1:
        /*000c*/ 	.byte	0x04, 0x11
        /*000e*/ 	.short	(.L_3 - .L_2)
	.align		4
.L_2:
        /*0010*/ 	.word	index@($__internal_0_$__cuda_sm20_div_rn_f64_full)
        /*0014*/ 	.word	0x00000000


	//----- nvinfo : EIATTR_FRAME_SIZE
	.align		4
.L_3:
        /*0018*/ 	.byte	0x04, 0x11
        /*001a*/ 	.short	(.L_5 - .L_4)
	.align		4
.L_4:
        /*001c*/ 	.word	index@(_Z5calctPdPKdS1_PKi)
        /*0020*/ 	.word	0x00000000


	//----- nvinfo : EIATTR_MIN_STACK_SIZE
	.align		4
.L_5:
        /*0024*/ 	.byte	0x04, 0x12
        /*0026*/ 	.short	(.L_7 - .L_6)
	.align		4
.L_6:
        /*0028*/ 	.word	index@(_Z5calctPdPKdS1_PKi)
        /*002c*/ 	.word	0x00000000
.L_7:


//--------------------- .nv.compat                --------------------------
	.section	.nv.compat,"",@"SHT_CUDA_COMPAT_INFO"
	.align	4
        /*0000*/ 	.byte	0x02, 0x09, 0x00, 0x00, 0x02, 0x02, 0x01, 0x00, 0x02, 0x05, 0x05, 0x00, 0x03, 0x07, 0x01, 0x01
        /*0010*/ 	.byte	0x02, 0x03, 0x00, 0x00, 0x02, 0x06, 0x01, 0x00, 0x04, 0x0b, 0x08, 0x00, 0x01, 0x00, 0x00, 0x00
        /*0020*/ 	.byte	0x00, 0x00, 0x00, 0x00


//--------------------- .nv.info._Z5calctPdPKdS1_PKi --------------------------
	.section	.nv.info._Z5calctPdPKdS1_PKi,"",@"SHT_CUDA_INFO"
	.sectionflags	@""
	.align	4


	//----- nvinfo : EIATTR_CUDA_API_VERSION
	.align		4
        /*0000*/ 	.byte	0x04, 0x37
        /*0002*/ 	.short	(.L_9 - .L_8)
.L_8:
        /*0004*/ 	.word	0x00000082


	//----- nvinfo : EIATTR_KPARAM_INFO
	.align		4
.L_9:
        /*0008*/ 	.byte	0x04, 0x17
        /*000a*/ 	.short	(.L_11 - .L_10)
.L_10:
        /*000c*/ 	.word	0x00000000
        /*0010*/ 	.short	0x0003
        /*0012*/ 	.short	0x0018
        /*0014*/ 	.byte	0x00, 0xf5, 0x21, 0x00


	//----- nvinfo : EIATTR_KPARAM_INFO
	.align		4
.L_11:
        /*0018*/ 	.byte	0x04, 0x17
        /*001a*/ 	.short	(.L_13 - .L_12)
.L_12:
        /*001c*/ 	.word	0x00000000
        /*0020*/ 	.short	0x0002
        /*0022*/ 	.short	0x0010
        /*0024*/ 	.byte	0x00, 0xf5, 0x21, 0x00


	//----- nvinfo : EIATTR_KPARAM_INFO
	.align		4
.L_13:
        /*0028*/ 	.byte	0x04, 0x17
        /*002a*/ 	.short	(.L_15 - .L_14)
.L_14:
        /*002c*/ 	.word	0x00000000
        /*0030*/ 	.short	0x0001
        /*0032*/ 	.short	0x0008
        /*0034*/ 	.byte	0x00, 0xf5, 0x21, 0x00


	//----- nvinfo : EIATTR_KPARAM_INFO
	.align		4
.L_15:
        /*0038*/ 	.byte	0x04, 0x17
        /*003a*/ 	.short	(.L_17 - .L_16)
.L_16:
        /*003c*/ 	.word	0x00000000
        /*0040*/ 	.short	0x0000
        /*0042*/ 	.short	0x0000
        /*0044*/ 	.byte	0x00, 0xf5, 0x21, 0x00


	//----- nvinfo : EIATTR_SPARSE_MMA_MASK
	.align		4
.L_17:
        /*0048*/ 	.byte	0x03, 0x50
        /*004a*/ 	.short	0x0000


	//----- nvinfo : EIATTR_MAXREG_COUNT
	.align		4
        /*004c*/ 	.byte	0x03, 0x1b
        /*004e*/ 	.short	0x00ff


	//----- nvinfo : EIATTR_MERCURY_ISA_VERSION
	.align		4
        /*0050*/ 	.byte	0x03, 0x5f
        /*0052*/ 	.short	0x0101


	//----- nvinfo : EIATTR_VRC_CTA_INIT_COUNT
	.align		4
        /*0054*/ 	.byte	0x02, 0x4a
	.zero		1
	.zero		1


	//----- nvinfo : EIATTR_EXIT_INSTR_OFFSETS
	.align		4
        /*0058*/ 	.byte	0x04, 0x1c
        /*005a*/ 	.short	(.L_19 - .L_18)


	//   ....[0]....
.L_18:
        /*005c*/ 	.word	0x00000d90


	//----- nvinfo : EIATTR_CRS_STACK_SIZE
	.align		4
.L_19:
        /*0060*/ 	.byte	0x04, 0x1e
        /*0062*/ 	.short	(.L_21 - .L_20)
.L_20:
        /*0064*/ 	.word	0x00000000


	//----- nvinfo : EIATTR_CBANK_PARAM_SIZE
	.align		4
.L_21:
        /*0068*/ 	.byte	0x03, 0x19
        /*006a*/ 	.short	0x0020


	//----- nvinfo : EIATTR_PARAM_CBANK
	.align		4
        /*006c*/ 	.byte	0x04, 0x0a
        /*006e*/ 	.short	(.L_23 - .L_22)
	.align		4
.L_22:
        /*0070*/ 	.word	index@(.nv.constant0._Z5calctPdPKdS1_PKi)
        /*0074*/ 	.short	0x0380
        /*0076*/ 	.short	0x0020


	//----- nvinfo : EIATTR_SW_WAR
	.align		4
.L_23:
        /*0078*/ 	.byte	0x04, 0x36
        /*007a*/ 	.short	(.L_25 - .L_24)
.L_24:
        /*007c*/ 	.word	0x00000008
.L_25:


//--------------------- .nv.callgraph             --------------------------
	.section	.nv.callgraph,"",@"SHT_CUDA_CALLGRAPH"
	.align	4
	.sectionentsize	8
	.align		4
        /*0000*/ 	.word	0x00000000
	.align		4
        /*0004*/ 	.word	0xffffffff
	.align		4
        /*0008*/ 	.word	0x00000000
	.align		4
        /*000c*/ 	.word	0xfffffffe
	.align		4
        /*0010*/ 	.word	0x00000000
	.align		4
        /*0014*/ 	.word	0xfffffffd
	.align		4
        /*0018*/ 	.word	0x00000000
	.align		4
        /*001c*/ 	.word	0xfffffffc


//--------------------- .text._Z5calctPdPKdS1_PKi --------------------------
	.section	.text._Z5calctPdPKdS1_PKi,"ax",@progbits
	.align	128
        .global         _Z5calctPdPKdS1_PKi
        .type           _Z5calctPdPKdS1_PKi,@function
        .size           _Z5calctPdPKdS1_PKi,(.L_x_14 - _Z5calctPdPKdS1_PKi)
        .other          _Z5calctPdPKdS1_PKi,@"STO_CUDA_ENTRY STV_DEFAULT"
_Z5calctPdPKdS1_PKi:
.text._Z5calctPdPKdS1_PKi:
[----:B------:R-:W-:Y:S08]  /*0000*/  LDC R1, c[0x0][0x37c] ;  /* 0x0000df00ff017b82 */ /* 0x000ff00000000800 */
[----:B------:R-:W0:Y:S01]  /*0010*/  LDC.64 R8, c[0x0][0x398] ;  /* 0x0000e600ff087b82 */ /* 0x000e220000000a00 */
[----:B------:R-:W0:Y:S02]  /*0020*/  LDCU.64 UR4, c[0x0][0x358] ;  /* 0x00006b00ff0477ac */ /* 0x000e240008000a00 */
[----:B0-----:R-:W2:Y:S04]  /*0030*/  LDG.E R0, desc[UR4][R8.64+0x4] ;  /* 0x0000040408007981 */ /* 0x001ea8000c1e1900 */
[----:B------:R0:W5:Y:S04]  /*0040*/  LDG.E R2, desc[UR4][R8.64] ;  /* 0x0000000408027981 */ /* 0x000168000c1e1900 */
[----:B------:R0:W5:Y:S01]  /*0050*/  LDG.E R3, desc[UR4][R8.64+0xc] ;  /* 0x00000c0408037981 */ /* 0x000162000c1e1900 */
[----:B------:R-:W1:Y:S01]  /*0060*/  LDCU UR6, c[0x0][0x360] ;  /* 0x00006c00ff0677ac */ /* 0x000e620008000800 */
[----:B------:R-:W-:Y:S01]  /*0070*/  IMAD.MOV.U32 R16, RZ, RZ, 0x0 ;  /* 0x00000000ff107424 */ /* 0x000fe200078e00ff */
[----:B------:R-:W1:Y:S01]  /*0080*/  S2R R5, SR_CTAID.X ;  /* 0x0000000000057919 */ /* 0x000e620000002500 */
[----:B------:R-:W3:Y:S01]  /*0090*/  LDCU UR7, c[0x0][0x364] ;  /* 0x00006c80ff0777ac */ /* 0x000ee20008000800 */
[----:B------:R-:W-:Y:S01]  /*00a0*/  IMAD.MOV.U32 R17, RZ, RZ, -0x80000000 ;  /* 0x80000000ff117424 */ /* 0x000fe200078e00ff */
[----:B------:R-:W1:Y:S01]  /*00b0*/  S2R R4, SR_TID.X ;  /* 0x0000000000047919 */ /* 0x000e620000002100 */
[----:B------:R-:W4:Y:S01]  /*00c0*/  LDCU UR8, c[0x0][0x368] ;  /* 0x00006d00ff0877ac */ /* 0x000f220008000800 */
[----:B------:R-:W3:Y:S01]  /*00d0*/  S2R R6, SR_CTAID.Y ;  /* 0x0000000000067919 */ /* 0x000ee20000002600 */
[----:B------:R-:W3:Y:S01]  /*00e0*/  S2R R7, SR_TID.Y ;  /* 0x0000000000077919 */ /* 0x000ee20000002200 */
[----:B------:R-:W4:Y:S01]  /*00f0*/  S2R R10, SR_CTAID.Z ;  /* 0x00000000000a7919 */ /* 0x000f220000002700 */
[----:B------:R-:W4:Y:S01]  /*0100*/  S2R R11, SR_TID.Z ;  /* 0x00000000000b7919 */ /* 0x000f220000002300 */
[----:B-1----:R-:W-:-:S02]  /*0110*/  IMAD R5, R5, UR6, R4 ;  /* 0x0000000605057c24 */ /* 0x002fc4000f8e0204 */
[----:B---3--:R-:W-:Y:S02]  /*0120*/  IMAD R4, R6, UR7, R7 ;  /* 0x0000000706047c24 */ /* 0x008fe4000f8e0207 */
[----:B----4-:R-:W-:Y:S01]  /*0130*/  IMAD R6, R10, UR8, R11 ;  /* 0x000000080a067c24 */ /* 0x010fe2000f8e020b */
[----:B--2---:R-:W-:-:S13]  /*0140*/  ISETP.GE.AND P0, PT, R0, 0x1, PT ;  /* 0x000000010000780c */ /* 0x004fda0003f06270 */
[----:B0-----:R-:W-:Y:S05]  /*0150*/  @!P0 BRA `(.L_x_0) ;  /* 0x0000000400b48947 */ /* 0x001fea0003800000 */
[----:B------:R-:W2:Y:S01]  /*0160*/  LDG.E R22, desc[UR4][R8.64+0x8] ;  /* 0x0000080408167981 */ /* 0x000ea2000c1e1900 */
[----:B------:R-:W-:Y:S01]  /*0170*/  ISETP.GE.U32.AND P1, PT, R0, 0x8, PT ;  /* 0x000000080000780c */ /* 0x000fe20003f26070 */
[----:B-----5:R-:W-:Y:S01]  /*0180*/  IMAD R11, R6, R3, R4 ;  /* 0x00000003060b7224 */ /* 0x020fe200078e0204 */
[----:B------:R-:W-:Y:S01]  /*0190*/  LOP3.LUT R7, R0, 0x7, RZ, 0xc0, !PT ;  /* 0x0000000700077812 */ /* 0x000fe200078ec0ff */
[----:B------:R-:W-:Y:S01]  /*01a0*/  IMAD.MOV.U32 R23, RZ, RZ, RZ ;  /* 0x000000ffff177224 */ /* 0x000fe200078e00ff */
[----:B------:R-:W-:Y:S02]  /*01b0*/  CS2R R16, SRZ ;  /* 0x0000000000107805 */ /* 0x000fe4000001ff00 */
[----:B------:R-:W-:Y:S01]  /*01c0*/  ISETP.NE.AND P0, PT, R7, RZ, PT ;  /* 0x000000ff0700720c */ /* 0x000fe20003f05270 */
[----:B--2---:R-:W-:-:S06]  /*01d0*/  IMAD R22, R22, R11, RZ ;  /* 0x0000000b16167224 */ /* 0x004fcc00078e02ff */
[----:B------:R-:W-:Y:S06]  /*01e0*/  @!P1 BRA `(.L_x_1) ;  /* 0x0000000000b49947 */ /* 0x000fec0003800000 */
[----:B------:R-:W-:Y:S01]  /*01f0*/  LOP3.LUT R23, R0, 0x7ffffff8, RZ, 0xc0, !PT ;  /* 0x7ffffff800177812 */ /* 0x000fe200078ec0ff */
[----:B------:R-:W-:Y:S01]  /*0200*/  IMAD.MOV.U32 R25, RZ, RZ, R5 ;  /* 0x000000ffff197224 */ /* 0x000fe200078e0005 */
[----:B------:R-:W-:Y:S02]  /*0210*/  MOV R24, R22 ;  /* 0x0000001600187202 */ /* 0x000fe40000000f00 */
[----:B------:R-:W-:Y:S01]  /*0220*/  CS2R R16, SRZ ;  /* 0x0000000000107805 */ /* 0x000fe2000001ff00 */
[----:B------:R-:W-:-:S07]  /*0230*/  IMAD.MOV R26, RZ, RZ, -R23 ;  /* 0x000000ffff1a7224 */ /* 0x000fce00078e0a17 */
.L_x_2:
[----:B------:R-:W0:Y:S08]  /*0240*/  LDC.64 R28, c[0x0][0x390] ;  /* 0x0000e400ff1c7b82 */ /* 0x000e300000000a00 */
[----:B------:R-:W1:Y:S01]  /*0250*/  LDC.64 R18, c[0x0][0x388] ;  /* 0x0000e200ff127b82 */ /* 0x000e620000000a00 */
[----:B0-----:R-:W-:-:S05]  /*0260*/  IMAD.WIDE R28, R24, 0x8, R28 ;  /* 0x00000008181c7825 */ /* 0x001fca00078e021c */
[----:B------:R-:W2:Y:S01]  /*0270*/  LDG.E.64 R14, desc[UR4][R28.64] ;  /* 0x000000041c0e7981 */ /* 0x000ea2000c1e1b00 */
[----:B-1----:R-:W-:-:S03]  /*0280*/  IMAD.WIDE R18, R25, 0x8, R18 ;  /* 0x0000000819127825 */ /* 0x002fc600078e0212 */
[----:B------:R-:W3:Y:S04]  /*0290*/  LDG.E.64 R10, desc[UR4][R28.64+0x8] ;  /* 0x000008041c0a7981 */ /* 0x000ee8000c1e1b00 */
[----:B------:R-:W2:Y:S01]  /*02a0*/  LDG.E.64 R12, desc[UR4][R18.64] ;  /* 0x00000004120c7981 */ /* 0x000ea2000c1e1b00 */
[----:B------:R-:W-:-:S04]  /*02b0*/  IMAD.WIDE R8, R2, 0x8, R18 ;  /* 0x0000000802087825 */ /* 0x000fc800078e0212 */
[----:B------:R-:W-:Y:S01]  /*02c0*/  IMAD.WIDE R20, R2, 0x8, R8 ;  /* 0x0000000802147825 */ /* 0x000fe200078e0208 */
[----:B------:R-:W4:Y:S01]  /*02d0*/  LDG.E.64 R18, desc[UR4][R28.64+0x20] ;  /* 0x000020041c127981 */ /* 0x000f22000c1e1b00 */
[----:B--2---:R-:W-:-:S03]  /*02e0*/  DFMA R14, R12, R14, R16 ;  /* 0x0000000e0c0e722b */ /* 0x004fc60000000010 */
[----:B------:R-:W3:Y:S04]  /*02f0*/  LDG.E.64 R12, desc[UR4][R8.64] ;  /* 0x00000004080c7981 */ /* 0x000ee8000c1e1b00 */
[----:B------:R-:W2:Y:S04]  /*0300*/  LDG.E.64 R16, desc[UR4][R28.64+0x10] ;  /* 0x000010041c107981 */ /* 0x000ea8000c1e1b00 */
[----:B------:R0:W2:Y:S02]  /*0310*/  LDG.E.64 R8, desc[UR4][R20.64] ;  /* 0x0000000414087981 */ /* 0x0000a4000c1e1b00 */
[C---:B0-----:R-:W-:Y:S01]  /*0320*/  IMAD.WIDE R20, R2.reuse, 0x8, R20 ;  /* 0x0000000802147825 */ /* 0x041fe200078e0214 */
[----:B---3--:R-:W-:Y:S01]  /*0330*/  DFMA R10, R12, R10, R14 ;  /* 0x0000000a0c0a722b */ /* 0x008fe2000000000e */
[----:B------:R-:W3:Y:S02]  /*0340*/  LDG.E.64 R12, desc[UR4][R28.64+0x18] ;  /* 0x000018041c0c7981 */ /* 0x000ee4000c1e1b00 */
[----:B------:R-:W-:-:S05]  /*0350*/  IMAD.WIDE R14, R2, 0x8, R20 ;  /* 0x00000008020e7825 */ /* 0x000fca00078e0214 */
[----:B--2---:R-:W-:Y:S02]  /*0360*/  DFMA R16, R8, R16, R10 ;  /* 0x000000100810722b */ /* 0x004fe4000000000a */
[----:B------:R-:W3:Y:S04]  /*0370*/  LDG.E.64 R10, desc[UR4][R20.64] ;  /* 0x00000004140a7981 */ /* 0x000ee8000c1e1b00 */
[----:B------:R-:W4:Y:S02]  /*0380*/  LDG.E.64 R8, desc[UR4][R14.64] ;  /* 0x000000040e087981 */ /* 0x000f24000c1e1b00 */
[----:B---3--:R-:W-:Y:S01]  /*0390*/  DFMA R12, R10, R12, R16 ;  /* 0x0000000c0a0c722b */ /* 0x008fe20000000010 */
[C---:B------:R-:W-:Y:S01]  /*03a0*/  IMAD.WIDE R10, R2.reuse, 0x8, R14 ;  /* 0x00000008020a7825 */ /* 0x040fe200078e020e */
[----:B------:R-:W2:Y:S04]  /*03b0*/  LDG.E.64 R16, desc[UR4][R28.64+0x28] ;  /* 0x000028041c107981 */ /* 0x000ea8000c1e1b00 */
[----:B------:R-:W2:Y:S02]  /*03c0*/  LDG.E.64 R14, desc[UR4][R10.64] ;  /* 0x000000040a0e7981 */ /* 0x000ea4000c1e1b00 */
[----:B----4-:R-:W-:Y:S01]  /*03d0*/  DFMA R18, R8, R18, R12 ;  /* 0x000000120812722b */ /* 0x010fe2000000000c */
[C---:B------:R-:W-:Y:S01]  /*03e0*/  IMAD.WIDE R8, R2.reuse, 0x8, R10 ;  /* 0x0000000802087825 */ /* 0x040fe200078e020a */
[----:B------:R-:W3:Y:S04]  /*03f0*/  LDG.E.64 R12, desc[UR4][R28.64+0x30] ;  /* 0x000030041c0c7981 */ /* 0x000ee8000c1e1b00 */
[----:B------:R-:W3:Y:S01]  /*0400*/  LDG.E.64 R10, desc[UR4][R8.64] ;  /* 0x00000004080a7981 */ /* 0x000ee2000c1e1b00 */
[----:B------:R-:W-:-:S06]  /*0410*/  IMAD.WIDE R20, R2, 0x8, R8 ;  /* 0x0000000802147825 */ /* 0x000fcc00078e0208 */
[----:B------:R-:W4:Y:S04]  /*0420*/  LDG.E.64 R20, desc[UR4][R20.64] ;  /* 0x0000000414147981 */ /* 0x000f28000c1e1b00 */
[----:B------:R-:W4:Y:S01]  /*0430*/  LDG.E.64 R8, desc[UR4][R28.64+0x38] ;  /* 0x000038041c087981 */ /* 0x000f22000c1e1b00 */
[----:B------:R-:W-:-:S05]  /*0440*/  VIADD R26, R26, 0x8 ;  /* 0x000000081a1a7836 */ /* 0x000fca0000000000 */
[----:B------:R-:W-:Y:S01]  /*0450*/  ISETP.NE.AND P1, PT, R26, RZ, PT ;  /* 0x000000ff1a00720c */ /* 0x000fe20003f25270 */
[----:B------:R-:W-:Y:S01]  /*0460*/  IMAD R25, R2, 0x8, R25 ;  /* 0x0000000802197824 */ /* 0x000fe200078e0219 */
[----:B------:R-:W-:Y:S01]  /*0470*/  IADD3 R24, PT, PT, R24, 0x8, RZ ;  /* 0x0000000818187810 */ /* 0x000fe20007ffe0ff */
[----:B--2---:R-:W-:-:S08]  /*0480*/  DFMA R14, R14, R16, R18 ;  /* 0x000000100e0e722b */ /* 0x004fd00000000012 */
[----:B---3--:R-:W-:-:S08]  /*0490*/  DFMA R12, R10, R12, R14 ;  /* 0x0000000c0a0c722b */ /* 0x008fd0000000000e */
[----:B----4-:R-:W-:Y:S01]  /*04a0*/  DFMA R16, R20, R8, R12 ;  /* 0x000000081410722b */ /* 0x010fe2000000000c */
[----:B------:R-:W-:Y:S10]  /*04b0*/  @P1 BRA `(.L_x_2) ;  /* 0xfffffffc00601947 */ /* 0x000ff4000383ffff */
.L_x_1:
[----:B------:R-:W-:Y:S05]  /*04c0*/  @!P0 BRA `(.L_x_3) ;  /* 0x0000000000d48947 */ /* 0x000fea0003800000 */
[----:B------:R-:W-:Y:S02]  /*04d0*/  ISETP.GE.U32.AND P0, PT, R7, 0x4, PT ;  /* 0x000000040700780c */ /* 0x000fe40003f06070 */
[----:B------:R-:W-:-:S04]  /*04e0*/  LOP3.LUT R26, R0, 0x3, RZ, 0xc0, !PT ;  /* 0x00000003001a7812 */ /* 0x000fc800078ec0ff */
[----:B------:R-:W-:-:S07]  /*04f0*/  ISETP.NE.AND P1, PT, R26, RZ, PT ;  /* 0x000000ff1a00720c */ /* 0x000fce0003f25270 */
[----:B------:R-:W-:Y:S06]  /*0500*/  @!P0 BRA `(.L_x_4) ;  /* 0x0000000000588947 */ /* 0x000fec0003800000 */
[----:B------:R-:W0:Y:S01]  /*0510*/  LDC.64 R10, c[0x0][0x388] ;  /* 0x0000e200ff0a7b82 */ /* 0x000e220000000a00 */
[----:B------:R-:W-:Y:S02]  /*0520*/  IMAD R7, R2, R23, R5 ;  /* 0x0000001702077224 */ /* 0x000fe400078e0205 */
[----:B------:R-:W-:-:S05]  /*0530*/  IMAD.IADD R13, R22, 0x1, R23 ;  /* 0x00000001160d7824 */ /* 0x000fca00078e0217 */
[----:B------:R-:W1:Y:S01]  /*0540*/  LDC.64 R8, c[0x0][0x390] ;  /* 0x0000e400ff087b82 */ /* 0x000e620000000a00 */
[----:B0-----:R-:W-:-:S05]  /*0550*/  IMAD.WIDE R10, R7, 0x8, R10 ;  /* 0x00000008070a7825 */ /* 0x001fca00078e020a */
[----:B------:R-:W2:Y:S01]  /*0560*/  LDG.E.64 R18, desc[UR4][R10.64] ;  /* 0x000000040a127981 */ /* 0x000ea2000c1e1b00 */
[----:B-1----:R-:W-:-:S05]  /*0570*/  IMAD.WIDE R8, R13, 0x8, R8 ;  /* 0x000000080d087825 */ /* 0x002fca00078e0208 */
[----:B------:R-:W2:Y:S01]  /*0580*/  LDG.E.64 R20, desc[UR4][R8.64] ;  /* 0x0000000408147981 */ /* 0x000ea2000c1e1b00 */
[----:B------:R-:W-:-:S03]  /*0590*/  IMAD.WIDE R14, R2, 0x8, R10 ;  /* 0x00000008020e7825 */ /* 0x000fc600078e020a */
[----:B------:R-:W3:Y:S04]  /*05a0*/  LDG.E.64 R12, desc[UR4][R8.64+0x8] ;  /* 0x00000804080c7981 */ /* 0x000ee8000c1e1b00 */
[----:B------:R0:W3:Y:S04]  /*05b0*/  LDG.E.64 R10, desc[UR4][R14.64] ;  /* 0x000000040e0a7981 */ /* 0x0000e8000c1e1b00 */
[----:B------:R-:W4:Y:S01]  /*05c0*/  LDG.E.64 R28, desc[UR4][R8.64+0x18] ;  /* 0x00001804081c7981 */ /* 0x000f22000c1e1b00 */
[----:B0-----:R-:W-:-:S04]  /*05d0*/  IMAD.WIDE R14, R2, 0x8, R14 ;  /* 0x00000008020e7825 */ /* 0x001fc800078e020e */
[----:B------:R-:W-:-:S06]  /*05e0*/  IMAD.WIDE R24, R2, 0x8, R14 ;  /* 0x0000000802187825 */ /* 0x000fcc00078e020e */
[----:B------:R-:W4:Y:S01]  /*05f0*/  LDG.E.64 R24, desc[UR4][R24.64] ;  /* 0x0000000418187981 */ /* 0x000f22000c1e1b00 */
[----:B--2---:R-:W-:-:S03]  /*0600*/  DFMA R20, R18, R20, R16 ;  /* 0x000000141214722b */ /* 0x004fc60000000010 */
[----:B------:R-:W2:Y:S04]  /*0610*/  LDG.E.64 R16, desc[UR4][R8.64+0x10] ;  /* 0x0000100408107981 */ /* 0x000ea8000c1e1b00 */
[----:B------:R-:W2:Y:S01]  /*0620*/  LDG.E.64 R18, desc[UR4][R14.64] ;  /* 0x000000040e127981 */ /* 0x000ea2000c1e1b00 */
[----:B---3--:R-:W-:Y:S01]  /*0630*/  DFMA R10, R10, R12, R20 ;  /* 0x0000000c0a0a722b */ /* 0x008fe20000000014 */
[----:B------:R-:W-:-:S07]  /*0640*/  VIADD R23, R23, 0x4 ;  /* 0x0000000417177836 */ /* 0x000fce0000000000 */
[----:B--2---:R-:W-:-:S08]  /*0650*/  DFMA R16, R18, R16, R10 ;  /* 0x000000101210722b */ /* 0x004fd0000000000a */
[----:B----4-:R-:W-:-:S11]  /*0660*/  DFMA R16, R24, R28, R16 ;  /* 0x0000001c1810722b */ /* 0x010fd60000000010 */
.L_x_4:
[----:B------:R-:W-:Y:S05]  /*0670*/  @!P1 BRA `(.L_x_3) ;  /* 0x0000000000689947 */ /* 0x000fea0003800000 */
[----:B------:R-:W-:Y:S02]  /*0680*/  ISETP.NE.AND P0, PT, R26, 0x1, PT ;  /* 0x000000011a00780c */ /* 0x000fe40003f05270 */
[----:B------:R-:W-:-:S04]  /*0690*/  LOP3.LUT R0, R0, 0x1, RZ, 0xc0, !PT ;  /* 0x0000000100007812 */ /* 0x000fc800078ec0ff */
[----:B------:R-:W-:-:S07]  /*06a0*/  ISETP.NE.U32.AND P1, PT, R0, 0x1, PT ;  /* 0x000000010000780c */ /* 0x000fce0003f25070 */
[----:B------:R-:W0:Y:S01]  /*06b0*/  @P0 LDC.64 R24, c[0x0][0x388] ;  /* 0x0000e200ff180b82 */ /* 0x000e220000000a00 */
[-C--:B------:R-:W-:Y:S01]  /*06c0*/  @P0 IADD3 R15, PT, PT, R22, R23.reuse, RZ ;  /* 0x00000017160f0210 */ /* 0x080fe20007ffe0ff */
[----:B------:R-:W-:-:S06]  /*06d0*/  @P0 IMAD R7, R2, R23, R5 ;  /* 0x0000001702070224 */ /* 0x000fcc00078e0205 */
[----:B------:R-:W1:Y:S08]  /*06e0*/  @P0 LDC.64 R12, c[0x0][0x390] ;  /* 0x0000e400ff0c0b82 */ /* 0x000e700000000a00 */
[----:B------:R-:W2:Y:S08]  /*06f0*/  @!P1 LDC.64 R10, c[0x0][0x388] ;  /* 0x0000e200ff0a9b82 */ /* 0x000eb00000000a00 */
[----:B------:R-:W3:Y:S01]  /*0700*/  @!P1 LDC.64 R8, c[0x0][0x390] ;  /* 0x0000e400ff089b82 */ /* 0x000ee20000000a00 */
[----:B0-----:R-:W-:-:S04]  /*0710*/  @P0 IMAD.WIDE R24, R7, 0x8, R24 ;  /* 0x0000000807180825 */ /* 0x001fc800078e0218 */
[----:B-1----:R-:W-:Y:S02]  /*0720*/  @P0 IMAD.WIDE R12, R15, 0x8, R12 ;  /* 0x000000080f0c0825 */ /* 0x002fe400078e020c */
[----:B------:R-:W4:Y:S02]  /*0730*/  @P0 LDG.E.64 R14, desc[UR4][R24.64] ;  /* 0x00000004180e0981 */ /* 0x000f24000c1e1b00 */
[----:B------:R-:W-:Y:S02]  /*0740*/  @P0 VIADD R23, R23, 0x2 ;  /* 0x0000000217170836 */ /* 0x000fe40000000000 */
[----:B------:R-:W4:Y:S01]  /*0750*/  @P0 LDG.E.64 R18, desc[UR4][R12.64] ;  /* 0x000000040c120981 */ /* 0x000f22000c1e1b00 */
[----:B------:R-:W-:-:S04]  /*0760*/  @P0 IMAD.WIDE R20, R2, 0x8, R24 ;  /* 0x0000000802140825 */ /* 0x000fc800078e0218 */
[----:B------:R-:W-:Y:S02]  /*0770*/  @!P1 IMAD.IADD R27, R22, 0x1, R23 ;  /* 0x00000001161b9824 */ /* 0x000fe400078e0217 */
[----:B------:R-:W-:Y:S01]  /*0780*/  @!P1 IMAD R7, R2, R23, R5 ;  /* 0x0000001702079224 */ /* 0x000fe200078e0205 */
[----:B------:R-:W5:Y:S01]  /*0790*/  @P0 LDG.E.64 R20, desc[UR4][R20.64] ;  /* 0x0000000414140981 */ /* 0x000f62000c1e1b00 */
[----:B---3--:R-:W-:-:S03]  /*07a0*/  @!P1 IMAD.WIDE R8, R27, 0x8, R8 ;  /* 0x000000081b089825 */ /* 0x008fc600078e0208 */
[----:B------:R-:W5:Y:S01]  /*07b0*/  @P0 LDG.E.64 R22, desc[UR4][R12.64+0x8] ;  /* 0x000008040c160981 */ /* 0x000f62000c1e1b00 */
[----:B--2---:R-:W-:-:S03]  /*07c0*/  @!P1 IMAD.WIDE R10, R7, 0x8, R10 ;  /* 0x00000008070a9825 */ /* 0x004fc600078e020a */
[----:B------:R-:W2:Y:S04]  /*07d0*/  @!P1 LDG.E.64 R8, desc[UR4][R8.64] ;  /* 0x0000000408089981 */ /* 0x000ea8000c1e1b00 */
[----:B------:R-:W2:Y:S01]  /*07e0*/  @!P1 LDG.E.64 R10, desc[UR4][R10.64] ;  /* 0x000000040a0a9981 */ /* 0x000ea2000c1e1b00 */
[----:B----4-:R-:W-:-:S08]  /*07f0*/  @P0 DFMA R14, R14, R18, R16 ;  /* 0x000000120e0e022b */ /* 0x010fd00000000010 */
[----:B-----5:R-:W-:-:S08]  /*0800*/  @P0 DFMA R16, R20, R22, R14 ;  /* 0x000000161410022b */ /* 0x020fd0000000000e */
[----:B--2---:R-:W-:-:S11]  /*0810*/  @!P1 DFMA R16, R10, R8, R16 ;  /* 0x000000080a10922b */ /* 0x004fd60000000010 */
.L_x_3:
[----:B------:R-:W-:-:S11]  /*0820*/  DMUL R16, R16, -2 ;  /* 0xc000000010107828 */ /* 0x000fd60000000000 */
.L_x_0:
[----:B------:R-:W-:Y:S01]  /*0830*/  IMAD.MOV.U32 R8, RZ, RZ, 0x652b82fe ;  /* 0x652b82feff087424 */ /* 0x000fe200078e00ff */
[----:B------:R-:W-:Y:S01]  /*0840*/  MOV R9, 0x3ff71547 ;  /* 0x3ff7154700097802 */ /* 0x000fe20000000f00 */
[----:B------:R-:W-:Y:S01]  /*0850*/  UMOV UR6, 0xfefa39ef ;  /* 0xfefa39ef00067882 */ /* 0x000fe20000000000 */
[----:B------:R-:W-:Y:S01]  /*0860*/  UMOV UR7, 0x3fe62e42 ;  /* 0x3fe62e4200077882 */ /* 0x000fe20000000000 */
[----:B------:R-:W-:Y:S01]  /*0870*/  FSETP.GEU.AND P0, PT, |R17|, 4.1917929649353027344, PT ;  /* 0x4086232b1100780b */ /* 0x000fe20003f0e200 */
[----:B------:R-:W-:Y:S02]  /*0880*/  BSSY.RECONVERGENT B0, `(.L_x_5) ;  /* 0x0000036000007945 */ /* 0x000fe40003800200 */
[----:B------:R-:W-:-:S08]  /*0890*/  DFMA R8, R16, R8, 6.75539944105574400000e+15 ;  /* 0x433800001008742b */ /* 0x000fd00000000008 */
[----:B------:R-:W-:-:S08]  /*08a0*/  DADD R10, R8, -6.75539944105574400000e+15 ;  /* 0xc3380000080a7429 */ /* 0x000fd00000000000 */
[----:B------:R-:W-:Y:S01]  /*08b0*/  DFMA R12, R10, -UR6, R16 ;  /* 0x800000060a0c7c2b */ /* 0x000fe20008000010 */
[----:B------:R-:W-:Y:S01]  /*08c0*/  UMOV UR6, 0x3b39803f ;  /* 0x3b39803f00067882 */ /* 0x000fe20000000000 */
[----:B------:R-:W-:-:S06]  /*08d0*/  UMOV UR7, 0x3c7abc9e ;  /* 0x3c7abc9e00077882 */ /* 0x000fcc0000000000 */
[----:B------:R-:W-:Y:S01]  /*08e0*/  DFMA R10, R10, -UR6, R12 ;  /* 0x800000060a0a7c2b */ /* 0x000fe2000800000c */
[----:B------:R-:W-:Y:S01]  /*08f0*/  UMOV UR6, 0x69ce2bdf ;  /* 0x69ce2bdf00067882 */ /* 0x000fe20000000000 */
[----:B------:R-:W-:Y:S01]  /*0900*/  IMAD.MOV.U32 R12, RZ, RZ, -0x35dec16 ;  /* 0xfca213eaff0c7424 */ /* 0x000fe200078e00ff */
[----:B------:R-:W-:Y:S01]  /*0910*/  UMOV UR7, 0x3e5ade15 ;  /* 0x3e5ade1500077882 */ /* 0x000fe20000000000 */
[----:B------:R-:W-:-:S06]  /*0920*/  IMAD.MOV.U32 R13, RZ, RZ, 0x3e928af3 ;  /* 0x3e928af3ff0d7424 */ /* 0x000fcc00078e00ff */
[----:B------:R-:W-:Y:S01]  /*0930*/  DFMA R12, R10, UR6, R12 ;  /* 0x000000060a0c7c2b */ /* 0x000fe2000800000c */
[----:B------:R-:W-:Y:S01]  /*0940*/  UMOV UR6, 0x62401315 ;  /* 0x6240131500067882 */ /* 0x000fe20000000000 */
[----:B------:R-:W-:-:S06]  /*0950*/  UMOV UR7, 0x3ec71dee ;  /* 0x3ec71dee00077882 */ /* 0x000fcc0000000000 */
[----:B------:R-:W-:Y:S01]  /*0960*/  DFMA R12, R10, R12, UR6 ;  /* 0x000000060a0c7e2b */ /* 0x000fe2000800000c */
        /* <DEDUP_REMOVED lines=20> */
[----:B------:R-:W-:-:S08]  /*0ab0*/  DFMA R12, R10, R12, UR6 ;  /* 0x000000060a0c7e2b */ /* 0x000fd0000800000c */
[----:B------:R-:W-:-:S08]  /*0ac0*/  DFMA R12, R10, R12, 1 ;  /* 0x3ff000000a0c742b */ /* 0x000fd0000000000c */
[----:B------:R-:W-:-:S10]  /*0ad0*/  DFMA R12, R10, R12, 1 ;  /* 0x3ff000000a0c742b */ /* 0x000fd4000000000c */
[----:B------:R-:W-:Y:S01]  /*0ae0*/  LEA R11, R8, R13, 0x14 ;  /* 0x0000000d080b7211 */ /* 0x000fe200078ea0ff */
[----:B------:R-:W-:Y:S01]  /*0af0*/  IMAD.MOV.U32 R10, RZ, RZ, R12 ;  /* 0x000000ffff0a7224 */ /* 0x000fe200078e000c */
[----:B------:R-:W-:Y:S06]  /*0b00*/  @!P0 BRA `(.L_x_6) ;  /* 0x0000000000348947 */ /* 0x000fec0003800000 */
[----:B------:R-:W-:Y:S01]  /*0b10*/  FSETP.GEU.AND P1, PT, |R17|, 4.2275390625, PT ;  /* 0x408748001100780b */ /* 0x000fe20003f2e200 */
[C---:B------:R-:W-:Y:S02]  /*0b20*/  DADD R10, R16.reuse, +INF ;  /* 0x7ff00000100a7429 */ /* 0x040fe40000000000 */
[----:B------:R-:W-:-:S08]  /*0b30*/  DSETP.GEU.AND P0, PT, R16, RZ, PT ;  /* 0x000000ff1000722a */ /* 0x000fd00003f0e000 */
[----:B------:R-:W-:Y:S02]  /*0b40*/  FSEL R10, R10, RZ, P0 ;  /* 0x000000ff0a0a7208 */ /* 0x000fe40000000000 */
[----:B------:R-:W-:Y:S02]  /*0b50*/  @!P1 LEA.HI R0, R8, R8, RZ, 0x1 ;  /* 0x0000000808009211 */ /* 0x000fe400078f08ff */
[----:B------:R-:W-:Y:S02]  /*0b60*/  FSEL R11, R11, RZ, P0 ;  /* 0x000000ff0b0b7208 */ /* 0x000fe40000000000 */
[----:B------:R-:W-:-:S05]  /*0b70*/  @!P1 SHF.R.S32.HI R9, RZ, 0x1, R0 ;  /* 0x00000001ff099819 */ /* 0x000fca0000011400 */
[----:B------:R-:W-:Y:S01]  /*0b80*/  @!P1 IMAD.IADD R8, R8, 0x1, -R9 ;  /* 0x0000000108089824 */ /* 0x000fe200078e0a09 */
[----:B------:R-:W-:-:S04]  /*0b90*/  @!P1 LEA R9, R9, R13, 0x14 ;  /* 0x0000000d09099211 */ /* 0x000fc800078ea0ff */
[----:B------:R-:W-:Y:S01]  /*0ba0*/  @!P1 LEA R13, R8, 0x3ff00000, 0x14 ;  /* 0x3ff00000080d9811 */ /* 0x000fe200078ea0ff */
[----:B------:R-:W-:Y:S02]  /*0bb0*/  @!P1 IMAD.MOV.U32 R8, RZ, RZ, R12 ;  /* 0x000000ffff089224 */ /* 0x000fe400078e000c */
[----:B------:R-:W-:-:S06]  /*0bc0*/  @!P1 IMAD.MOV.U32 R12, RZ, RZ, RZ ;  /* 0x000000ffff0c9224 */ /* 0x000fcc00078e00ff */
[----:B------:R-:W-:-:S11]  /*0bd0*/  @!P1 DMUL R10, R8, R12 ;  /* 0x0000000c080a9228 */ /* 0x000fd60000000000 */
.L_x_6:
[----:B------:R-:W-:Y:S05]  /*0be0*/  BSYNC.RECONVERGENT B0 ;  /* 0x0000000000007941 */ /* 0x000fea0003800200 */
.L_x_5:
[----:B------:R-:W-:Y:S01]  /*0bf0*/  DADD R10, R10, 1 ;  /* 0x3ff000000a0a7429 */ /* 0x000fe20000000000 */
[----:B------:R-:W-:Y:S01]  /*0c00*/  MOV R8, 0x1 ;  /* 0x0000000100087802 */ /* 0x000fe20000000f00 */
[----:B------:R-:W-:Y:S04]  /*0c10*/  BSSY.RECONVERGENT B0, `(.L_x_7) ;  /* 0x0000011000007945 */ /* 0x000fe80003800200 */
[----:B------:R-:W0:Y:S02]  /*0c20*/  MUFU.RCP64H R9, R11 ;  /* 0x0000000b00097308 */ /* 0x000e240000001800 */
[----:B0-----:R-:W-:-:S08]  /*0c30*/  DFMA R12, -R10, R8, 1 ;  /* 0x3ff000000a0c742b */ /* 0x001fd00000000108 */
[----:B------:R-:W-:-:S08]  /*0c40*/  DFMA R12, R12, R12, R12 ;  /* 0x0000000c0c0c722b */ /* 0x000fd0000000000c */
[----:B------:R-:W-:-:S08]  /*0c50*/  DFMA R12, R8, R12, R8 ;  /* 0x0000000c080c722b */ /* 0x000fd00000000008 */
[----:B------:R-:W-:-:S08]  /*0c60*/  DFMA R8, -R10, R12, 1 ;  /* 0x3ff000000a08742b */ /* 0x000fd0000000010c */
[----:B------:R-:W-:-:S08]  /*0c70*/  DFMA R8, R12, R8, R12 ;  /* 0x000000080c08722b */ /* 0x000fd0000000000c */
[----:B------:R-:W-:-:S08]  /*0c80*/  DMUL R12, R8, 2 ;  /* 0x40000000080c7828 */ /* 0x000fd00000000000 */
[----:B------:R-:W-:-:S08]  /*0c90*/  DFMA R14, -R10, R12, 2 ;  /* 0x400000000a0e742b */ /* 0x000fd0000000010c */
[----:B------:R-:W-:-:S10]  /*0ca0*/  DFMA R8, R8, R14, R12 ;  /* 0x0000000e0808722b */ /* 0x000fd4000000000c */
[----:B------:R-:W-:-:S05]  /*0cb0*/  FFMA R0, RZ, R11, R9 ;  /* 0x0000000bff007223 */ /* 0x000fca0000000009 */
[----:B------:R-:W-:-:S13]  /*0cc0*/  FSETP.GT.AND P0, PT, |R0|, 1.469367938527859385e-39, PT ;  /* 0x001000000000780b */ /* 0x000fda0003f04200 */
[----:B------:R-:W-:Y:S05]  /*0cd0*/  @P0 BRA `(.L_x_8) ;  /* 0x0000000000100947 */ /* 0x000fea0003800000 */
[----:B------:R-:W-:-:S07]  /*0ce0*/  MOV R0, 0xd00 ;  /* 0x00000d0000007802 */ /* 0x000fce0000000f00 */
[----:B-----5:R-:W-:Y:S05]  /*0cf0*/  CALL.REL.NOINC `($__internal_0_$__cuda_sm20_div_rn_f64_full) ;  /* 0x0000000000287944 */ /* 0x020fea0003c00000 */
[----:B------:R-:W-:Y:S02]  /*0d00*/  IMAD.MOV.U32 R8, RZ, RZ, R16 ;  /* 0x000000ffff087224 */ /* 0x000fe400078e0010 */
[----:B------:R-:W-:-:S07]  /*0d10*/  IMAD.MOV.U32 R9, RZ, RZ, R17 ;  /* 0x000000ffff097224 */ /* 0x000fce00078e0011 */
.L_x_8:
[----:B------:R-:W-:Y:S05]  /*0d20*/  BSYNC.RECONVERGENT B0 ;  /* 0x0000000000007941 */ /* 0x000fea0003800200 */
.L_x_7:
[----:B------:R-:W0:Y:S01]  /*0d30*/  LDC.64 R10, c[0x0][0x380] ;  /* 0x0000e000ff0a7b82 */ /* 0x000e220000000a00 */
[----:B-----5:R-:W-:Y:S01]  /*0d40*/  IMAD R3, R6, R3, R4 ;  /* 0x0000000306037224 */ /* 0x020fe200078e0204 */
[----:B------:R-:W-:-:S03]  /*0d50*/  DADD R8, R8, -1 ;  /* 0xbff0000008087429 */ /* 0x000fc60000000000 */
[----:B------:R-:W-:-:S04]  /*0d60*/  IMAD R3, R2, R3, R5 ;  /* 0x0000000302037224 */ /* 0x000fc800078e0205 */
[----:B0-----:R-:W-:-:S05]  /*0d70*/  IMAD.WIDE R2, R3, 0x8, R10 ;  /* 0x0000000803027825 */ /* 0x001fca00078e020a */
[----:B------:R-:W-:Y:S01]  /*0d80*/  STG.E.64 desc[UR4][R2.64], R8 ;  /* 0x0000000802007986 */ /* 0x000fe2000c101b04 */
[----:B------:R-:W-:Y:S05]  /*0d90*/  EXIT ;  /* 0x000000000000794d */ /* 0x000fea0003800000 */
        .weak           $__internal_0_$__cuda_sm20_div_rn_f64_full
        .type           $__internal_0_$__cuda_sm20_div_rn_f64_full,@function
        .size           $__internal_0_$__cuda_sm20_div_rn_f64_full,(.L_x_14 - $__internal_0_$__cuda_sm20_div_rn_f64_full)
$__internal_0_$__cuda_sm20_div_rn_f64_full:
[C---:B------:R-:W-:Y:S01]  /*0da0*/  FSETP.GEU.AND P0, PT, |R11|.reuse, 1.469367938527859385e-39, PT ;  /* 0x001000000b00780b */ /* 0x040fe20003f0e200 */
[----:B------:R-:W-:Y:S01]  /*0db0*/  IMAD.MOV.U32 R12, RZ, RZ, 0x1 ;  /* 0x00000001ff0c7424 */ /* 0x000fe200078e00ff */
[C---:B------:R-:W-:Y:S01]  /*0dc0*/  LOP3.LUT R8, R11.reuse, 0x800fffff, RZ, 0xc0, !PT ;  /* 0x800fffff0b087812 */ /* 0x040fe200078ec0ff */
[----:B------:R-:W-:Y:S01]  /*0dd0*/  IMAD.MOV.U32 R7, RZ, RZ, 0x1ca00000 ;  /* 0x1ca00000ff077424 */ /* 0x000fe200078e00ff */
[----:B------:R-:W-:Y:S01]  /*0de0*/  LOP3.LUT R20, R11, 0x7ff00000, RZ, 0xc0, !PT ;  /* 0x7ff000000b147812 */ /* 0x000fe200078ec0ff */
[----:B------:R-:W-:Y:S01]  /*0df0*/  IMAD.MOV.U32 R21, RZ, RZ, 0x40000000 ;  /* 0x40000000ff157424 */ /* 0x000fe200078e00ff */
[----:B------:R-:W-:Y:S01]  /*0e00*/  LOP3.LUT R9, R8, 0x3ff00000, RZ, 0xfc, !PT ;  /* 0x3ff0000008097812 */ /* 0x000fe200078efcff */
[----:B------:R-:W-:Y:S01]  /*0e10*/  BSSY.RECONVERGENT B1, `(.L_x_9) ;  /* 0x0000043000017945 */ /* 0x000fe20003800200 */
[----:B------:R-:W-:Y:S01]  /*0e20*/  MOV R8, R10 ;  /* 0x0000000a00087202 */ /* 0x000fe20000000f00 */
[----:B------:R-:W-:Y:S01]  /*0e30*/  VIADD R22, R21, 0xffffffff ;  /* 0xffffffff15167836 */ /* 0x000fe20000000000 */
[----:B------:R-:W-:-:S03]  /*0e40*/  ISETP.LE.U32.AND P1, PT, R20, 0x40000000, PT ;  /* 0x400000001400780c */ /* 0x000fc60003f23070 */
[----:B------:R-:W-:-:S06]  /*0e50*/  @!P0 DMUL R8, R10, 8.98846567431157953865e+307 ;  /* 0x7fe000000a088828 */ /* 0x000fcc0000000000 */
[----:B------:R-:W0:Y:S04]  /*0e60*/  MUFU.RCP64H R13, R9 ;  /* 0x00000009000d7308 */ /* 0x000e280000001800 */
[----:B------:R-:W-:Y:S02]  /*0e70*/  @!P0 LOP3.LUT R20, R9, 0x7ff00000, RZ, 0xc0, !PT ;  /* 0x7ff0000009148812 */ /* 0x000fe400078ec0ff */
[----:B------:R-:W-:Y:S02]  /*0e80*/  ISETP.GT.U32.AND P0, PT, R22, 0x7feffffe, PT ;  /* 0x7feffffe1600780c */ /* 0x000fe40003f04070 */
[----:B------:R-:W-:-:S04]  /*0e90*/  IADD3 R22, PT, PT, R20, -0x1, RZ ;  /* 0xffffffff14167810 */ /* 0x000fc80007ffe0ff */
[----:B------:R-:W-:Y:S01]  /*0ea0*/  ISETP.GT.U32.OR P0, PT, R22, 0x7feffffe, P0 ;  /* 0x7feffffe1600780c */ /* 0x000fe20000704470 */
[----:B0-----:R-:W-:-:S08]  /*0eb0*/  DFMA R14, R12, -R8, 1 ;  /* 0x3ff000000c0e742b */ /* 0x001fd00000000808 */
[----:B------:R-:W-:-:S08]  /*0ec0*/  DFMA R14, R14, R14, R14 ;  /* 0x0000000e0e0e722b */ /* 0x000fd0000000000e */
[----:B------:R-:W-:-:S08]  /*0ed0*/  DFMA R14, R12, R14, R12 ;  /* 0x0000000e0c0e722b */ /* 0x000fd0000000000c */
[----:B------:R-:W-:-:S08]  /*0ee0*/  DFMA R12, R14, -R8, 1 ;  /* 0x3ff000000e0c742b */ /* 0x000fd00000000808 */
[----:B------:R-:W-:Y:S01]  /*0ef0*/  DFMA R14, R14, R12, R14 ;  /* 0x0000000c0e0e722b */ /* 0x000fe2000000000e */
[----:B------:R-:W-:Y:S02]  /*0f00*/  SEL R13, R7, 0x63400000, !P1 ;  /* 0x63400000070d7807 */ /* 0x000fe40004800000 */
[----:B------:R-:W-:-:S06]  /*0f10*/  MOV R12, RZ ;  /* 0x000000ff000c7202 */ /* 0x000fcc0000000f00 */
[----:B------:R-:W-:-:S08]  /*0f20*/  DMUL R16, R14, R12 ;  /* 0x0000000c0e107228 */ /* 0x000fd00000000000 */
[----:B------:R-:W-:-:S08]  /*0f30*/  DFMA R18, R16, -R8, R12 ;  /* 0x800000081012722b */ /* 0x000fd0000000000c */
[----:B------:R-:W-:Y:S01]  /*0f40*/  DFMA R14, R14, R18, R16 ;  /* 0x000000120e0e722b */ /* 0x000fe20000000010 */
[----:B------:R-:W-:Y:S10]  /*0f50*/  @P0 BRA `(.L_x_10) ;  /* 0x0000000000740947 */ /* 0x000ff40003800000 */
[----:B------:R-:W-:Y:S01]  /*0f60*/  LOP3.LUT R18, R11, 0x7ff00000, RZ, 0xc0, !PT ;  /* 0x7ff000000b127812 */ /* 0x000fe200078ec0ff */
[----:B------:R-:W-:-:S03]  /*0f70*/  IMAD.MOV.U32 R16, RZ, RZ, 0x40000000 ;  /* 0x40000000ff107424 */ /* 0x000fc600078e00ff */
[----:B------:R-:W-:Y:S01]  /*0f80*/  ISETP.LE.U32.AND P0, PT, R18, 0x40000000, PT ;  /* 0x400000001200780c */ /* 0x000fe20003f03070 */
[----:B------:R-:W-:-:S03]  /*0f90*/  IMAD.MOV R17, RZ, RZ, -R18 ;  /* 0x000000ffff117224 */ /* 0x000fc600078e0a12 */
[----:B------:R-:W-:Y:S02]  /*0fa0*/  SEL R18, R7, 0x63400000, !P0 ;  /* 0x6340000007127807 */ /* 0x000fe40004000000 */
[----:B------:R-:W-:-:S04]  /*0fb0*/  VIADDMNMX R16, R17, R16, 0xb9600000, !PT ;  /* 0xb960000011107446 */ /* 0x000fc80007800110 */
[----:B------:R-:W-:-:S04]  /*0fc0*/  VIMNMX R7, PT, PT, R16, 0x46a00000, PT ;  /* 0x46a0000010077848 */ /* 0x000fc80003fe0100 */
[----:B------:R-:W-:Y:S01]  /*0fd0*/  IADD3 R7, PT, PT, R7, -R18, RZ ;  /* 0x8000001207077210 */ /* 0x000fe20007ffe0ff */
[----:B------:R-:W-:-:S04]  /*0fe0*/  IMAD.MOV.U32 R18, RZ, RZ, RZ ;  /* 0x000000ffff127224 */ /* 0x000fc800078e00ff */
[----:B------:R-:W-:-:S06]  /*0ff0*/  VIADD R19, R7, 0x7fe00000 ;  /* 0x7fe0000007137836 */ /* 0x000fcc0000000000 */
[----:B------:R-:W-:-:S10]  /*1000*/  DMUL R16, R14, R18 ;  /* 0x000000120e107228 */ /* 0x000fd40000000000 */
[----:B------:R-:W-:-:S13]  /*1010*/  FSETP.GTU.AND P0, PT, |R17|, 1.469367938527859385e-39, PT ;  /* 0x001000001100780b */ /* 0x000fda0003f0c200 */
[----:B------:R-:W-:Y:S05]  /*1020*/  @P0 BRA `(.L_x_11) ;  /* 0x0000000000840947 */ /* 0x000fea0003800000 */
[----:B------:R-:W-:Y:S01]  /*1030*/  DFMA R8, R14, -R8, R12 ;  /* 0x800000080e08722b */ /* 0x000fe2000000000c */
[----:B------:R-:W-:-:S09]  /*1040*/  MOV R18, RZ ;  /* 0x000000ff00127202 */ /* 0x000fd20000000f00 */
[C---:B------:R-:W-:Y:S02]  /*1050*/  FSETP.NEU.AND P0, PT, R9.reuse, RZ, PT ;  /* 0x000000ff0900720b */ /* 0x040fe40003f0d000 */
[----:B------:R-:W-:-:S04]  /*1060*/  LOP3.LUT R11, R9, 0x80000000, R11, 0x48, !PT ;  /* 0x80000000090b7812 */ /* 0x000fc800078e480b */
[----:B------:R-:W-:-:S07]  /*1070*/  LOP3.LUT R19, R11, R19, RZ, 0xfc, !PT ;  /* 0x000000130b137212 */ /* 0x000fce00078efcff */
[----:B------:R-:W-:Y:S05]  /*1080*/  @!P0 BRA `(.L_x_11) ;  /* 0x00000000006c8947 */ /* 0x000fea0003800000 */
[----:B------:R-:W-:Y:S01]  /*1090*/  IMAD.MOV R9, RZ, RZ, -R7 ;  /* 0x000000ffff097224 */ /* 0x000fe200078e0a07 */
[----:B------:R-:W-:Y:S01]  /*10a0*/  IADD3 R7, PT, PT, -R7, -0x43300000, RZ ;  /* 0xbcd0000007077810 */ /* 0x000fe20007ffe1ff */
[----:B------:R-:W-:-:S06]  /*10b0*/  IMAD.MOV.U32 R8, RZ, RZ, RZ ;  /* 0x000000ffff087224 */ /* 0x000fcc00078e00ff */
[----:B------:R-:W-:Y:S02]  /*10c0*/  DFMA R8, R16, -R8, R14 ;  /* 0x800000081008722b */ /* 0x000fe4000000000e */
[----:B------:R-:W-:-:S08]  /*10d0*/  DMUL.RP R14, R14, R18 ;  /* 0x000000120e0e7228 */ /* 0x000fd00000008000 */
[----:B------:R-:W-:Y:S02]  /*10e0*/  FSETP.NEU.AND P0, PT, |R9|, R7, PT ;  /* 0x000000070900720b */ /* 0x000fe40003f0d200 */
[----:B------:R-:W-:Y:S02]  /*10f0*/  LOP3.LUT R11, R15, R11, RZ, 0x3c, !PT ;  /* 0x0000000b0f0b7212 */ /* 0x000fe400078e3cff */
[----:B------:R-:W-:Y:S02]  /*1100*/  FSEL R16, R14, R16, !P0 ;  /* 0x000000100e107208 */ /* 0x000fe40004000000 */
[----:B------:R-:W-:Y:S01]  /*1110*/  FSEL R17, R11, R17, !P0 ;  /* 0x000000110b117208 */ /* 0x000fe20004000000 */
[----:B------:R-:W-:Y:S06]  /*1120*/  BRA `(.L_x_11) ;  /* 0x0000000000447947 */ /* 0x000fec0003800000 */
.L_x_10:
[----:B------:R-:W-:-:S14]  /*1130*/  DSETP.NAN.AND P0, PT, R10, R10, PT ;  /* 0x0000000a0a00722a */ /* 0x000fdc0003f08000 */
[----:B------:R-:W-:Y:S05]  /*1140*/  @P0 BRA `(.L_x_12) ;  /* 0x0000000000340947 */ /* 0x000fea0003800000 */
[----:B------:R-:W-:Y:S01]  /*1150*/  ISETP.NE.AND P0, PT, R21, R20, PT ;  /* 0x000000141500720c */ /* 0x000fe20003f05270 */
[----:B------:R-:W-:Y:S01]  /*1160*/  IMAD.MOV.U32 R17, RZ, RZ, -0x80000 ;  /* 0xfff80000ff117424 */ /* 0x000fe200078e00ff */
[----:B------:R-:W-:-:S11]  /*1170*/  MOV R16, 0x0 ;  /* 0x0000000000107802 */ /* 0x000fd60000000f00 */
[----:B------:R-:W-:Y:S05]  /*1180*/  @!P0 BRA `(.L_x_11) ;  /* 0x00000000002c8947 */ /* 0x000fea0003800000 */
[----:B------:R-:W-:Y:S02]  /*1190*/  ISETP.NE.AND P0, PT, R21, 0x7ff00000, PT ;  /* 0x7ff000001500780c */ /* 0x000fe40003f05270 */
[----:B------:R-:W-:Y:S02]  /*11a0*/  LOP3.LUT R10, R11, 0x40000000, RZ, 0x3c, !PT ;  /* 0x400000000b0a7812 */ /* 0x000fe400078e3cff */
[----:B------:R-:W-:Y:S02]  /*11b0*/  ISETP.EQ.OR P0, PT, R20, RZ, !P0 ;  /* 0x000000ff1400720c */ /* 0x000fe40004702670 */
[----:B------:R-:W-:-:S11]  /*11c0*/  LOP3.LUT R17, R10, 0x80000000, RZ, 0xc0, !PT ;  /* 0x800000000a117812 */ /* 0x000fd600078ec0ff */
[----:B------:R-:W-:Y:S01]  /*11d0*/  @P0 LOP3.LUT R7, R17, 0x7ff00000, RZ, 0xfc, !PT ;  /* 0x7ff0000011070812 */ /* 0x000fe200078efcff */
[----:B------:R-:W-:Y:S01]  /*11e0*/  @!P0 IMAD.MOV.U32 R16, RZ, RZ, RZ ;  /* 0x000000ffff108224 */ /* 0x000fe200078e00ff */
[----:B------:R-:W-:-:S03]  /*11f0*/  @P0 MOV R16, RZ ;  /* 0x000000ff00100202 */ /* 0x000fc60000000f00 */
[----:B------:R-:W-:Y:S01]  /*1200*/  @P0 IMAD.MOV.U32 R17, RZ, RZ, R7 ;  /* 0x000000ffff110224 */ /* 0x000fe200078e0007 */
[----:B------:R-:W-:Y:S06]  /*1210*/  BRA `(.L_x_11) ;  /* 0x0000000000087947 */ /* 0x000fec0003800000 */
.L_x_12:
[----:B------:R-:W-:Y:S01]  /*1220*/  LOP3.LUT R17, R11, 0x80000, RZ, 0xfc, !PT ;  /* 0x000800000b117812 */ /* 0x000fe200078efcff */
[----:B------:R-:W-:-:S07]  /*1230*/  IMAD.MOV.U32 R16, RZ, RZ, R10 ;  /* 0x000000ffff107224 */ /* 0x000fce00078e000a */
.L_x_11:
[----:B------:R-:W-:Y:S05]  /*1240*/  BSYNC.RECONVERGENT B1 ;  /* 0x0000000000017941 */ /* 0x000fea0003800200 */
.L_x_9:
[----:B------:R-:W-:Y:S01]  /*1250*/  MOV R8, R0 ;  /* 0x0000000000087202 */ /* 0x000fe20000000f00 */
[----:B------:R-:W-:-:S04]  /*1260*/  IMAD.MOV.U32 R9, RZ, RZ, 0x0 ;  /* 0x00000000ff097424 */ /* 0x000fc800078e00ff */
[----:B------:R-:W-:Y:S05]  /*1270*/  RET.REL.NODEC R8 `(_Z5calctPdPKdS1_PKi) ;  /* 0xffffffec08607950 */ /* 0x000fea0003c3ffff */
.L_x_13:
[----:B------:R-:W-:-:S00]  /*1280*/  BRA `(.L_x_13) ;  /* 0xfffffffc00fc7947 */ /* 0x000fc0000383ffff */
[----:B------:R-:W-:-:S00]  /*1290*/  NOP ;  /* 0x0000000000007918 */ /* 0x000fc00000000000 */
        /* <DEDUP_REMOVED lines=14> */
.L_x_14:


//--------------------- .nv.shared.reserved.0     --------------------------
	.section	.nv.shared.reserved.0,"aw",@nobits
	.weak		__nv_reservedSMEM_offset_0_alias
	.size		__nv_reservedSMEM_offset_0_alias, 0, 64
	.other		__nv_reservedSMEM_offset_0_alias,@"STO_CUDA_RESERVED_SHARED STV_DEFAULT"
__nv_reservedSMEM_offset_0_alias:
	.zero		0
	.zero		64


//--------------------- .nv.constant0._Z5calctPdPKdS1_PKi --------------------------
	.section	.nv.constant0._Z5calctPdPKdS1_PKi,"a",@progbits
	.sectionflags	@""
	.align	4
.nv.constant0._Z5calctPdPKdS1_PKi:
	.zero		928


//--------------------- SYMBOLS --------------------------

	.type		.nv.reservedSmem.offset0,@object
	.size		.nv.reservedSmem.offset0,0x4
